	.headerflags	@"EF_CUDA_TEXMODE_UNIFIED EF_CUDA_64BIT_ADDRESS EF_CUDA_ACCELERATORS EF_CUDA_SM90 EF_CUDA_VIRTUAL_SM(EF_CUDA_SM90)"
	.elftype	@"ET_EXEC"


//--------------------- .nv.info                  --------------------------
	.section	.nv.info,"",@"SHT_CUDA_INFO"
	.align	4


	//----- nvinfo : EIATTR_REGCOUNT
	.align		4
        /*0000*/ 	.byte	0x04, 0x2f
        /*0002*/ 	.short	(.L_1 - .L_0)
	.align		4
.L_0:
        /*0004*/ 	.word	index@(triton_poi_fused_max_pool2d_with_indices_17)
        /*0008*/ 	.word	0x0000000e


	//----- nvinfo : EIATTR_MIN_STACK_SIZE
	.align		4
.L_1:
        /*000c*/ 	.byte	0x04, 0x12
        /*000e*/ 	.short	(.L_3 - .L_2)
	.align		4
.L_2:
        /*0010*/ 	.word	index@(triton_poi_fused_max_pool2d_with_indices_17)
        /*0014*/ 	.word	0x00000000


	//----- nvinfo : EIATTR_FRAME_SIZE
	.align		4
.L_3:
        /*0018*/ 	.byte	0x04, 0x11
        /*001a*/ 	.short	(.L_5 - .L_4)
	.align		4
.L_4:
        /*001c*/ 	.word	index@(triton_poi_fused_max_pool2d_with_indices_17)
        /*0020*/ 	.word	0x00000000


	//----- nvinfo : EIATTR_MIN_STACK_SIZE
	.align		4
.L_5:
        /*0024*/ 	.byte	0x04, 0x12
        /*0026*/ 	.short	(.L_7 - .L_6)
	.align		4
.L_6:
        /*0028*/ 	.word	index@(triton_poi_fused_max_pool2d_with_indices_17)
        /*002c*/ 	.word	0x00000000
.L_7:


//--------------------- .nv.info.triton_poi_fused_max_pool2d_with_indices_17 --------------------------
	.section	.nv.info.triton_poi_fused_max_pool2d_with_indices_17,"",@"SHT_CUDA_INFO"
	.sectionflags	@""
	.align	4


	//----- nvinfo : EIATTR_CUDA_API_VERSION
	.align		4
        /*0000*/ 	.byte	0x04, 0x37
        /*0002*/ 	.short	(.L_9 - .L_8)
.L_8:
        /*0004*/ 	.word	0x0000007c


	//----- nvinfo : EIATTR_KPARAM_INFO
	.align		4
.L_9:
        /*0008*/ 	.byte	0x04, 0x17
        /*000a*/ 	.short	(.L_11 - .L_10)
.L_10:
        /*000c*/ 	.word	0x00000000
        /*0010*/ 	.short	0x0003
        /*0012*/ 	.short	0x0018
        /*0014*/ 	.byte	0x00, 0xf0, 0x11, 0x00


	//----- nvinfo : EIATTR_KPARAM_INFO
	.align		4
.L_11:
        /*0018*/ 	.byte	0x04, 0x17
        /*001a*/ 	.short	(.L_13 - .L_12)
.L_12:
        /*001c*/ 	.word	0x00000000
        /*0020*/ 	.short	0x0002
        /*0022*/ 	.short	0x0010
        /*0024*/ 	.byte	0x00, 0xf4, 0x21, 0x00


	//----- nvinfo : EIATTR_KPARAM_INFO
	.align		4
.L_13:
        /*0028*/ 	.byte	0x04, 0x17
        /*002a*/ 	.short	(.L_15 - .L_14)
.L_14:
        /*002c*/ 	.word	0x00000000
        /*0030*/ 	.short	0x0001
        /*0032*/ 	.short	0x0008
        /*0034*/ 	.byte	0x00, 0xf4, 0x21, 0x00


	//----- nvinfo : EIATTR_KPARAM_INFO
	.align		4
.L_15:
        /*0038*/ 	.byte	0x04, 0x17
        /*003a*/ 	.short	(.L_17 - .L_16)
.L_16:
        /*003c*/ 	.word	0x00000000
        /*0040*/ 	.short	0x0000
        /*0042*/ 	.short	0x0000
        /*0044*/ 	.byte	0x00, 0xf4, 0x21, 0x00


	//----- nvinfo : EIATTR_SPARSE_MMA_MASK
	.align		4
.L_17:
        /*0048*/ 	.byte	0x03, 0x50
        /*004a*/ 	.short	0x0000


	//----- nvinfo : EIATTR_MAXREG_COUNT
	.align		4
        /*004c*/ 	.byte	0x03, 0x1b
        /*004e*/ 	.short	0x00ff


	//----- nvinfo : EIATTR_EXIT_INSTR_OFFSETS
	.align		4
        /*0050*/ 	.byte	0x04, 0x1c
        /*0052*/ 	.short	(.L_19 - .L_18)


	//   ....[0]....
.L_18:
        /*0054*/ 	.word	0x00000200


	//----- nvinfo : EIATTR_REQNTID
	.align		4
.L_19:
        /*0058*/ 	.byte	0x04, 0x10
        /*005a*/ 	.short	(.L_21 - .L_20)
.L_20:
        /*005c*/ 	.word	0x00000080
        /*0060*/ 	.word	0x00000001
        /*0064*/ 	.word	0x00000001


	//----- nvinfo : EIATTR_CBANK_PARAM_SIZE
	.align		4
.L_21:
        /*0068*/ 	.byte	0x03, 0x19
        /*006a*/ 	.short	0x001c


	//----- nvinfo : EIATTR_PARAM_CBANK
	.align		4
        /*006c*/ 	.byte	0x04, 0x0a
        /*006e*/ 	.short	(.L_23 - .L_22)
	.align		4
.L_22:
        /*0070*/ 	.word	index@(.nv.constant0.triton_poi_fused_max_pool2d_with_indices_17)
        /*0074*/ 	.short	0x0210
        /*0076*/ 	.short	0x001c


	//----- nvinfo : EIATTR_SW_WAR
	.align		4
.L_23:
        /*0078*/ 	.byte	0x04, 0x36
        /*007a*/ 	.short	(.L_25 - .L_24)
.L_24:
        /*007c*/ 	.word	0x00000008
.L_25:


//--------------------- .nv.callgraph             --------------------------
	.section	.nv.callgraph,"",@"SHT_CUDA_CALLGRAPH"
	.align	4
	.sectionentsize	8
	.align		4
        /*0000*/ 	.word	0x00000000
	.align		4
        /*0004*/ 	.word	0xffffffff
	.align		4
        /*0008*/ 	.word	0x00000000
	.align		4
        /*000c*/ 	.word	0xfffffffe
	.align		4
        /*0010*/ 	.word	0x00000000
	.align		4
        /*0014*/ 	.word	0xfffffffd
	.align		4
        /*0018*/ 	.word	0x00000000
	.align		4
        /*001c*/ 	.word	0xfffffffc


//--------------------- .text.triton_poi_fused_max_pool2d_with_indices_17 --------------------------
	.section	.text.triton_poi_fused_max_pool2d_with_indices_17,"ax",@progbits
	.align	128
        .global         triton_poi_fused_max_pool2d_with_indices_17
        .type           triton_poi_fused_max_pool2d_with_indices_17,@function
        .size           triton_poi_fused_max_pool2d_with_indices_17,(.L_x_1 - triton_poi_fused_max_pool2d_with_indices_17)
        .other          triton_poi_fused_max_pool2d_with_indices_17,@"STO_CUDA_ENTRY STV_DEFAULT"
triton_poi_fused_max_pool2d_with_indices_17:
.text.triton_poi_fused_max_pool2d_with_indices_17:
[----:B------:R-:W-:Y:S01]  /*0000*/  LDC R1, c[0x0][0x28] ;  /* 0x00000a00ff017b82 */ /* 0x000fe20000000800 */
[----:B------:R-:W1:Y:S07]  /*0010*/  S2R R0, SR_TID.X ;  /* 0x0000000000007919 */ /* 0x000e6e0000002100 */
[----:B------:R-:W2:Y:S01]  /*0020*/  LDC.64 R2, c[0x0][0x210] ;  /* 0x00008400ff027b82 */ /* 0x000ea20000000a00 */
[----:B------:R-:W-:Y:S01]  /*0030*/  ULDC.64 UR4, c[0x0][0x208] ;  /* 0x0000820000047ab9 */ /* 0x000fe20000000a00 */
[----:B------:R-:W-:Y:S01]  /*0040*/  ULDC.64 UR6, c[0x0][0x220] ;  /* 0x0000880000067ab9 */ /* 0x000fe20000000a00 */
[----:B------:R-:W3:Y:S05]  /*0050*/  S2R R9, SR_CTAID.X ;  /* 0x0000000000097919 */ /* 0x000eea0000002500 */
[----:B------:R-:W4:Y:S01]  /*0060*/  LDC.64 R6, c[0x0][0x218] ;  /* 0x00008600ff067b82 */ /* 0x000f220000000a00 */
[----:B-1----:R-:W-:-:S05]  /*0070*/  LOP3.LUT R0, R0, 0x7f, RZ, 0xc0, !PT ;  /* 0x0000007f00007812 */ /* 0x002fca00078ec0ff */
[----:B---3--:R-:W-:-:S04]  /*0080*/  IMAD R9, R9, 0x80, R0 ;  /* 0x0000008009097824 */ /* 0x008fc800078e0200 */
[----:B------:R-:W-:-:S04]  /*0090*/  IMAD.SHL.U32 R5, R9, 0x4, RZ ;  /* 0x0000000409057824 */ /* 0x000fc800078e00ff */
[----:B--2---:R-:W-:-:S05]  /*00a0*/  IMAD.WIDE R2, R5, 0x4, R2 ;  /* 0x0000000405027825 */ /* 0x004fca00078e0202 */
[----:B------:R-:W2:Y:S04]  /*00b0*/  LDG.E.EL R5, desc[UR4][R2.64+0x4] ;  /* 0x0000040402057981 */ /* 0x000ea8000c2e1900 */
[----:B------:R-:W3:Y:S04]  /*00c0*/  LDG.E.EL R0, desc[UR4][R2.64] ;  /* 0x0000000402007981 */ /* 0x000ee8000c2e1900 */
[----:B------:R-:W5:Y:S04]  /*00d0*/  LDG.E.EL R8, desc[UR4][R2.64+0x8] ;  /* 0x0000080402087981 */ /* 0x000f68000c2e1900 */
[----:B------:R4:W5:Y:S02]  /*00e0*/  LDG.E.EL R11, desc[UR4][R2.64+0xc] ;  /* 0x00000c04020b7981 */ /* 0x000964000c2e1900 */
[----:B----4-:R-:W-:Y:S01]  /*00f0*/  IMAD.WIDE R2, R9, 0x4, R6 ;  /* 0x0000000409027825 */ /* 0x010fe200078e0206 */
[----:B--2---:R-:W-:-:S02]  /*0100*/  FSETP.NAN.AND P2, PT, R5, R5, PT ;  /* 0x000000050500720b */ /* 0x004fc40003f48000 */
[----:B---3--:R-:W-:Y:S02]  /*0110*/  FSETP.GT.AND P0, PT, R5, R0, PT ;  /* 0x000000000500720b */ /* 0x008fe40003f04000 */
[----:B-----5:R-:W-:Y:S02]  /*0120*/  FSETP.NAN.AND P1, PT, R8, R8, PT ;  /* 0x000000080800720b */ /* 0x020fe40003f28000 */
[----:B------:R-:W-:-:S09]  /*0130*/  FSETP.NAN.AND P3, PT, R11, R11, PT ;  /* 0x0000000b0b00720b */ /* 0x000fd20003f68000 */
[----:B------:R-:W-:Y:S02]  /*0140*/  @!P0 FSEL R5, R5, R0, P2 ;  /* 0x0000000005058208 */ /* 0x000fe40001000000 */
[----:B------:R-:W-:Y:S02]  /*0150*/  SEL R0, RZ, 0x1, !P0 ;  /* 0x00000001ff007807 */ /* 0x000fe40004000000 */
[----:B------:R-:W-:-:S04]  /*0160*/  FSETP.GEU.AND P2, PT, R5, R8, PT ;  /* 0x000000080500720b */ /* 0x000fc80003f4e000 */
[----:B------:R-:W-:Y:S02]  /*0170*/  @!P1 FSEL R8, R8, R5, !P2 ;  /* 0x0000000508089208 */ /* 0x000fe40005000000 */
[----:B------:R-:W-:Y:S02]  /*0180*/  IADD3 R4, P1, R9, UR6, RZ ;  /* 0x0000000609047c10 */ /* 0x000fe4000ff3e0ff */
[----:B------:R-:W-:Y:S02]  /*0190*/  FSETP.GEU.AND P0, PT, R8, R11, PT ;  /* 0x0000000b0800720b */ /* 0x000fe40003f0e000 */
[----:B------:R-:W-:Y:S02]  /*01a0*/  SEL R0, R0, 0x2, P2 ;  /* 0x0000000200007807 */ /* 0x000fe40001000000 */
[----:B------:R-:W-:Y:S02]  /*01b0*/  @!P3 SEL R11, R11, R8, !P0 ;  /* 0x000000080b0bb207 */ /* 0x000fe40004000000 */
[----:B------:R-:W-:-:S02]  /*01c0*/  LEA.HI.X.SX32 R5, R9, UR7, 0x1, P1 ;  /* 0x0000000709057c11 */ /* 0x000fc400088f0eff */
[----:B------:R-:W-:Y:S01]  /*01d0*/  SEL R7, R0, 0x3, P0 ;  /* 0x0000000300077807 */ /* 0x000fe20000000000 */
[----:B------:R-:W-:Y:S04]  /*01e0*/  STG.E desc[UR4][R2.64], R11 ;  /* 0x0000000b02007986 */ /* 0x000fe8000c101904 */
[----:B------:R-:W-:Y:S01]  /*01f0*/  STG.E.U8 desc[UR4][R4.64], R7 ;  /* 0x0000000704007986 */ /* 0x000fe2000c101104 */
[----:B------:R-:W-:Y:S05]  /*0200*/  EXIT ;  /* 0x000000000000794d */ /* 0x000fea0003800000 */
.L_x_0:
[----:B------:R-:W-:-:S00]  /*0210*/  BRA `(.L_x_0) ;  /* 0xfffffffc00fc7947 */ /* 0x000fc0000383ffff */
[----:B------:R-:W-:-:S00]  /*0220*/  NOP ;  /* 0x0000000000007918 */ /* 0x000fc00000000000 */
        /* <DEDUP_REMOVED lines=13> */
.L_x_1:


//--------------------- .nv.constant0.triton_poi_fused_max_pool2d_with_indices_17 --------------------------
	.section	.nv.constant0.triton_poi_fused_max_pool2d_with_indices_17,"a",@progbits
	.sectionflags	@""
	.align	4
.nv.constant0.triton_poi_fused_max_pool2d_with_indices_17:
	.zero		556
